//
// Generated by NVIDIA NVVM Compiler
//
// Compiler Build ID: CL-36424714
// Cuda compilation tools, release 13.0, V13.0.88
// Based on NVVM 20.0.0
//

.version 9.0
.target sm_100
.address_size 64

	// .globl	RunGeneration

.visible .entry RunGeneration(
	.param .u64 .ptr .align 1 RunGeneration_param_0,
	.param .u32 RunGeneration_param_1,
	.param .u32 RunGeneration_param_2,
	.param .u64 .ptr .align 1 RunGeneration_param_3,
	.param .u32 RunGeneration_param_4,
	.param .u32 RunGeneration_param_5
)
{
	.reg .pred 	%p<20>;
	.reg .b16 	%rs<11>;
	.reg .b32 	%r<41>;
	.reg .b64 	%rd<25>;

	ld.param.u64 	%rd3, [RunGeneration_param_0];
	ld.param.u32 	%r6, [RunGeneration_param_2];
	ld.param.u64 	%rd2, [RunGeneration_param_3];
	ld.param.u32 	%r5, [RunGeneration_param_5];
	cvta.to.global.u64 	%rd1, %rd3;
	mov.u32 	%r1, %ctaid.x;
	mov.u32 	%r2, %ctaid.y;
	setp.eq.s32 	%p4, %r1, 0;
	add.s32 	%r7, %r1, -1;
	selp.b32 	%r8, 19, %r7, %p4;
	setp.eq.s32 	%p5, %r2, 0;
	add.s32 	%r9, %r2, -1;
	selp.b32 	%r10, 19, %r9, %p5;
	mul.lo.s32 	%r11, %r6, %r8;
	add.s32 	%r12, %r11, %r10;
	cvt.s64.s32 	%rd4, %r12;
	add.s64 	%rd5, %rd1, %rd4;
	ld.global.u8 	%rs1, [%rd5];
	setp.ne.s16 	%p6, %rs1, 0;
	selp.u32 	%r13, 1, 0, %p6;
	mul.lo.s32 	%r3, %r6, %r1;
	add.s32 	%r14, %r3, %r10;
	cvt.s64.s32 	%rd6, %r14;
	add.s64 	%rd7, %rd1, %rd6;
	ld.global.u8 	%rs2, [%rd7];
	setp.eq.s16 	%p7, %rs2, 0;
	selp.b32 	%r15, 2, 1, %p6;
	selp.b32 	%r16, %r13, %r15, %p7;
	setp.eq.s32 	%p8, %r1, 19;
	add.s32 	%r17, %r1, 1;
	selp.b32 	%r18, 0, %r17, %p8;
	mul.lo.s32 	%r19, %r6, %r18;
	add.s32 	%r20, %r19, %r10;
	cvt.s64.s32 	%rd8, %r20;
	add.s64 	%rd9, %rd1, %rd8;
	ld.global.u8 	%rs3, [%rd9];
	setp.ne.s16 	%p9, %rs3, 0;
	selp.u32 	%r21, 1, 0, %p9;
	add.s32 	%r22, %r16, %r21;
	add.s32 	%r23, %r11, %r2;
	cvt.s64.s32 	%rd10, %r23;
	add.s64 	%rd11, %rd1, %rd10;
	ld.global.u8 	%rs4, [%rd11];
	setp.ne.s16 	%p10, %rs4, 0;
	selp.u32 	%r24, 1, 0, %p10;
	add.s32 	%r25, %r22, %r24;
	add.s32 	%r26, %r19, %r2;
	cvt.s64.s32 	%rd12, %r26;
	add.s64 	%rd13, %rd1, %rd12;
	ld.global.u8 	%rs5, [%rd13];
	setp.ne.s16 	%p11, %rs5, 0;
	selp.u32 	%r27, 1, 0, %p11;
	add.s32 	%r28, %r25, %r27;
	setp.eq.s32 	%p12, %r2, 19;
	add.s32 	%r29, %r2, 1;
	selp.b32 	%r30, 0, %r29, %p12;
	add.s32 	%r31, %r11, %r30;
	cvt.s64.s32 	%rd14, %r31;
	add.s64 	%rd15, %rd1, %rd14;
	ld.global.u8 	%rs6, [%rd15];
	setp.ne.s16 	%p13, %rs6, 0;
	selp.u32 	%r32, 1, 0, %p13;
	add.s32 	%r33, %r28, %r32;
	add.s32 	%r34, %r3, %r30;
	cvt.s64.s32 	%rd16, %r34;
	add.s64 	%rd17, %rd1, %rd16;
	ld.global.u8 	%rs7, [%rd17];
	setp.ne.s16 	%p14, %rs7, 0;
	selp.u32 	%r35, 1, 0, %p14;
	add.s32 	%r36, %r33, %r35;
	add.s32 	%r37, %r19, %r30;
	cvt.s64.s32 	%rd18, %r37;
	add.s64 	%rd19, %rd1, %rd18;
	ld.global.u8 	%rs8, [%rd19];
	setp.ne.s16 	%p15, %rs8, 0;
	selp.u32 	%r38, 1, 0, %p15;
	add.s32 	%r4, %r36, %r38;
	setp.eq.s32 	%p16, %r4, 3;
	mov.pred 	%p19, -1;
	@%p16 bra 	$L__BB0_2;
	add.s32 	%r39, %r3, %r2;
	cvt.s64.s32 	%rd20, %r39;
	add.s64 	%rd21, %rd1, %rd20;
	ld.global.u8 	%rs9, [%rd21];
	setp.ne.s16 	%p17, %rs9, 0;
	setp.eq.s32 	%p18, %r4, 2;
	and.pred  	%p19, %p18, %p17;
$L__BB0_2:
	cvta.to.global.u64 	%rd22, %rd2;
	selp.u16 	%rs10, 1, 0, %p19;
	mad.lo.s32 	%r40, %r5, %r1, %r2;
	cvt.s64.s32 	%rd23, %r40;
	add.s64 	%rd24, %rd22, %rd23;
	st.global.u8 	[%rd24], %rs10;
	ret;

}


// ===== COMPILED SASS (sm_100) =====

	.target	sm_100

	.elftype	@"ET_EXEC"


//--------------------- .note.nv.tkinfo           --------------------------
	.section	.note.nv.tkinfo,"",@"SHT_NOTE"
	.sectionflags	@"SHF_NOTE_NV_TKINFO"
	.tkinfo
        /*0018*/ 	.word	0x00000002
        /*0030*/ 	.string	""
        /*0030*/ 	.string	"ptxas"
        /*0030*/ 	.string	"Cuda compilation tools, release 13.0, V13.0.88"
        /*0030*/ 	.string	"Build cuda_13.0.r13.0/compiler.36424714_0"
        /*0030*/ 	.string	"-arch sm_100 -m 64 "



//--------------------- .note.nv.cuinfo           --------------------------
	.section	.note.nv.cuinfo,"",@"SHT_NOTE"
	.sectionflags	@"SHF_NOTE_NV_CUINFO"
        /*0018*/ 	.short	0x0002
        /*001a*/ 	.short	0x0064
        /*001c*/ 	.short	0x0082
	.zero		2


//--------------------- .nv.info                  --------------------------
	.section	.nv.info,"",@"SHT_CUDA_INFO"
	.align	4


	//----- nvinfo : EIATTR_REGCOUNT
	.align		4
        /*0000*/ 	.byte	0x04, 0x2f
        /*0002*/ 	.short	(.L_1 - .L_0)
	.align		4
.L_0:
        /*0004*/ 	.word	index@(RunGeneration)
        /*0008*/ 	.word	0x00000017


	//----- nvinfo : EIATTR_FRAME_SIZE
	.align		4
.L_1:
        /*000c*/ 	.byte	0x04, 0x11
        /*000e*/ 	.short	(.L_3 - .L_2)
	.align		4
.L_2:
        /*0010*/ 	.word	index@(RunGeneration)
        /*0014*/ 	.word	0x00000000


	//----- nvinfo : EIATTR_MIN_STACK_SIZE
	.align		4
.L_3:
        /*0018*/ 	.byte	0x04, 0x12
        /*001a*/ 	.short	(.L_5 - .L_4)
	.align		4
.L_4:
        /*001c*/ 	.word	index@(RunGeneration)
        /*0020*/ 	.word	0x00000000
.L_5:


//--------------------- .nv.compat                --------------------------
	.section	.nv.compat,"",@"SHT_CUDA_COMPAT_INFO"
	.align	4
        /*0000*/ 	.byte	0x02, 0x09, 0x00, 0x00, 0x02, 0x02, 0x01, 0x00, 0x02, 0x05, 0x05, 0x00, 0x03, 0x07, 0x01, 0x01
        /*0010*/ 	.byte	0x02, 0x03, 0x00, 0x00, 0x02, 0x06, 0x01, 0x00, 0x04, 0x0b, 0x08, 0x00, 0x09, 0x00, 0x00, 0x00
        /*0020*/ 	.byte	0x00, 0x00, 0x00, 0x00


//--------------------- .nv.info.RunGeneration    --------------------------
	.section	.nv.info.RunGeneration,"",@"SHT_CUDA_INFO"
	.sectionflags	@""
	.align	4


	//----- nvinfo : EIATTR_CUDA_API_VERSION
	.align		4
        /*0000*/ 	.byte	0x04, 0x37
        /*0002*/ 	.short	(.L_7 - .L_6)
.L_6:
        /*0004*/ 	.word	0x00000082


	//----- nvinfo : EIATTR_KPARAM_INFO
	.align		4
.L_7:
        /*0008*/ 	.byte	0x04, 0x17
        /*000a*/ 	.short	(.L_9 - .L_8)
.L_8:
        /*000c*/ 	.word	0x00000000
        /*0010*/ 	.short	0x0005
        /*0012*/ 	.short	0x001c
        /*0014*/ 	.byte	0x00, 0xf0, 0x11, 0x00


	//----- nvinfo : EIATTR_KPARAM_INFO
	.align		4
.L_9:
        /*0018*/ 	.byte	0x04, 0x17
        /*001a*/ 	.short	(.L_11 - .L_10)
.L_10:
        /*001c*/ 	.word	0x00000000
        /*0020*/ 	.short	0x0004
        /*0022*/ 	.short	0x0018
        /*0024*/ 	.byte	0x00, 0xf0, 0x11, 0x00


	//----- nvinfo : EIATTR_KPARAM_INFO
	.align		4
.L_11:
        /*0028*/ 	.byte	0x04, 0x17
        /*002a*/ 	.short	(.L_13 - .L_12)
.L_12:
        /*002c*/ 	.word	0x00000000
        /*0030*/ 	.short	0x0003
        /*0032*/ 	.short	0x0010
        /*0034*/ 	.byte	0x00, 0xf5, 0x21, 0x00


	//----- nvinfo : EIATTR_KPARAM_INFO
	.align		4
.L_13:
        /*0038*/ 	.byte	0x04, 0x17
        /*003a*/ 	.short	(.L_15 - .L_14)
.L_14:
        /*003c*/ 	.word	0x00000000
        /*0040*/ 	.short	0x0002
        /*0042*/ 	.short	0x000c
        /*0044*/ 	.byte	0x00, 0xf0, 0x11, 0x00


	//----- nvinfo : EIATTR_KPARAM_INFO
	.align		4
.L_15:
        /*0048*/ 	.byte	0x04, 0x17
        /*004a*/ 	.short	(.L_17 - .L_16)
.L_16:
        /*004c*/ 	.word	0x00000000
        /*0050*/ 	.short	0x0001
        /*0052*/ 	.short	0x0008
        /*0054*/ 	.byte	0x00, 0xf0, 0x11, 0x00


	//----- nvinfo : EIATTR_KPARAM_INFO
	.align		4
.L_17:
        /*0058*/ 	.byte	0x04, 0x17
        /*005a*/ 	.short	(.L_19 - .L_18)
.L_18:
        /*005c*/ 	.word	0x00000000
        /*0060*/ 	.short	0x0000
        /*0062*/ 	.short	0x0000
        /*0064*/ 	.byte	0x00, 0xf5, 0x21, 0x00


	//----- nvinfo : EIATTR_SPARSE_MMA_MASK
	.align		4
.L_19:
        /*0068*/ 	.byte	0x03, 0x50
        /*006a*/ 	.short	0x0000


	//----- nvinfo : EIATTR_MAXREG_COUNT
	.align		4
        /*006c*/ 	.byte	0x03, 0x1b
        /*006e*/ 	.short	0x00ff


	//----- nvinfo : EIATTR_MERCURY_ISA_VERSION
	.align		4
        /*0070*/ 	.byte	0x03, 0x5f
        /*0072*/ 	.short	0x0101


	//----- nvinfo : EIATTR_VRC_CTA_INIT_COUNT
	.align		4
        /*0074*/ 	.byte	0x02, 0x4a
	.zero		1
	.zero		1


	//----- nvinfo : EIATTR_EXIT_INSTR_OFFSETS
	.align		4
        /*0078*/ 	.byte	0x04, 0x1c
        /*007a*/ 	.short	(.L_21 - .L_20)


	//   ....[0]....
.L_20:
        /*007c*/ 	.word	0x00000580


	//----- nvinfo : EIATTR_CBANK_PARAM_SIZE
	.align		4
.L_21:
        /*0080*/ 	.byte	0x03, 0x19
        /*0082*/ 	.short	0x0020


	//----- nvinfo : EIATTR_PARAM_CBANK
	.align		4
        /*0084*/ 	.byte	0x04, 0x0a
        /*0086*/ 	.short	(.L_23 - .L_22)
	.align		4
.L_22:
        /*0088*/ 	.word	index@(.nv.constant0.RunGeneration)
        /*008c*/ 	.short	0x0380
        /*008e*/ 	.short	0x0020


	//----- nvinfo : EIATTR_SW_WAR
	.align		4
.L_23:
        /*0090*/ 	.byte	0x04, 0x36
        /*0092*/ 	.short	(.L_25 - .L_24)
.L_24:
        /*0094*/ 	.word	0x00000008
.L_25:


//--------------------- .nv.callgraph             --------------------------
	.section	.nv.callgraph,"",@"SHT_CUDA_CALLGRAPH"
	.align	4
	.sectionentsize	8
	.align		4
        /*0000*/ 	.word	0x00000000
	.align		4
        /*0004*/ 	.word	0xffffffff
	.align		4
        /*0008*/ 	.word	0x00000000
	.align		4
        /*000c*/ 	.word	0xfffffffe
	.align		4
        /*0010*/ 	.word	0x00000000
	.align		4
        /*0014*/ 	.word	0xfffffffd
	.align		4
        /*0018*/ 	.word	0x00000000
	.align		4
        /*001c*/ 	.word	0xfffffffc


//--------------------- .text.RunGeneration       --------------------------
	.section	.text.RunGeneration,"ax",@progbits
	.align	128
        .global         RunGeneration
        .type           RunGeneration,@function
        .size           RunGeneration,(.L_x_1 - RunGeneration)
        .other          RunGeneration,@"STO_CUDA_ENTRY STV_DEFAULT"
RunGeneration:
.text.RunGeneration:
[----:B------:R-:W-:Y:S01]  /*0000*/  LDC R1, c[0x0][0x37c] ;  /* 0x0000df00ff017b82 */ /* 0x000fe20000000800 */
[----:B------:R-:W0:Y:S07]  /*0010*/  S2R R0, SR_CTAID.Y ;  /* 0x0000000000007919 */ /* 0x000e2e0000002600 */
[----:B------:R-:W1:Y:S01]  /*0020*/  S2UR UR8, SR_CTAID.X ;  /* 0x00000000000879c3 */ /* 0x000e620000002500 */
[----:B------:R-:W2:Y:S07]  /*0030*/  LDCU.64 UR6, c[0x0][0x358] ;  /* 0x00006b00ff0677ac */ /* 0x000eae0008000a00 */
[----:B------:R-:W3:Y:S08]  /*0040*/  LDC R5, c[0x0][0x38c] ;  /* 0x0000e300ff057b82 */ /* 0x000ef00000000800 */
[----:B------:R-:W4:Y:S01]  /*0050*/  LDC.64 R2, c[0x0][0x380] ;  /* 0x0000e000ff027b82 */ /* 0x000f220000000a00 */
[----:B-1----:R-:W-:-:S02]  /*0060*/  UISETP.NE.AND UP0, UPT, UR8, URZ, UPT ;  /* 0x000000ff0800728c */ /* 0x002fc4000bf05270 */
[----:B------:R-:W-:Y:S02]  /*0070*/  UIADD3 UR4, UPT, UPT, UR8, -0x1, URZ ;  /* 0xffffffff08047890 */ /* 0x000fe4000fffe0ff */
[----:B------:R-:W-:Y:S02]  /*0080*/  UIADD3 UR5, UPT, UPT, UR8, 0x1, URZ ;  /* 0x0000000108057890 */ /* 0x000fe4000fffe0ff */
[----:B------:R-:W-:Y:S01]  /*0090*/  USEL UR4, UR4, 0x13, UP0 ;  /* 0x0000001304047887 */ /* 0x000fe20008000000 */
[C---:B0-----:R-:W-:Y:S01]  /*00a0*/  VIADD R4, R0.reuse, 0xffffffff ;  /* 0xffffffff00047836 */ /* 0x041fe20000000000 */
[----:B------:R-:W-:Y:S01]  /*00b0*/  ISETP.NE.AND P0, PT, R0, RZ, PT ;  /* 0x000000ff0000720c */ /* 0x000fe20003f05270 */
[----:B------:R-:W-:-:S03]  /*00c0*/  UISETP.NE.AND UP0, UPT, UR8, 0x13, UPT ;  /* 0x000000130800788c */ /* 0x000fc6000bf05270 */
[----:B------:R-:W-:Y:S01]  /*00d0*/  SEL R4, R4, 0x13, P0 ;  /* 0x0000001304047807 */ /* 0x000fe20000000000 */
[----:B------:R-:W-:-:S04]  /*00e0*/  USEL UR5, UR5, URZ, UP0 ;  /* 0x000000ff05057287 */ /* 0x000fc80008000000 */
[C-C-:B---3--:R-:W-:Y:S02]  /*00f0*/  IMAD R7, R5.reuse, UR4, R4.reuse ;  /* 0x0000000405077c24 */ /* 0x148fe4000f8e0204 */
[C-C-:B------:R-:W-:Y:S02]  /*0100*/  IMAD R10, R5.reuse, UR8, R4.reuse ;  /* 0x00000008050a7c24 */ /* 0x140fe4000f8e0204 */
[----:B------:R-:W-:Y:S01]  /*0110*/  IMAD R11, R5, UR5, R4 ;  /* 0x00000005050b7c24 */ /* 0x000fe2000f8e0204 */
[CC--:B----4-:R-:W-:Y:S02]  /*0120*/  IADD3 R8, P0, PT, R7.reuse, R2.reuse, RZ ;  /* 0x0000000207087210 */ /* 0x0d0fe40007f1e0ff */
[CC--:B------:R-:W-:Y:S02]  /*0130*/  IADD3 R6, P1, PT, R10.reuse, R2.reuse, RZ ;  /* 0x000000020a067210 */ /* 0x0c0fe40007f3e0ff */
[-C--:B------:R-:W-:Y:S02]  /*0140*/  LEA.HI.X.SX32 R9, R7, R3.reuse, 0x1, P0 ;  /* 0x0000000307097211 */ /* 0x080fe400000f0eff */
[----:B------:R-:W-:Y:S01]  /*0150*/  LEA.HI.X.SX32 R7, R10, R3, 0x1, P1 ;  /* 0x000000030a077211 */ /* 0x000fe200008f0eff */
[--C-:B------:R-:W-:Y:S01]  /*0160*/  IMAD R13, R5, UR4, R0.reuse ;  /* 0x00000004050d7c24 */ /* 0x100fe2000f8e0200 */
[C---:B------:R-:W-:Y:S01]  /*0170*/  ISETP.NE.AND P0, PT, R0.reuse, 0x13, PT ;  /* 0x000000130000780c */ /* 0x040fe20003f05270 */
[----:B------:R-:W-:Y:S01]  /*0180*/  VIADD R14, R0, 0x1 ;  /* 0x00000001000e7836 */ /* 0x000fe20000000000 */
[----:B--2---:R-:W2:Y:S04]  /*0190*/  LDG.E.U8 R4, desc[UR6][R8.64] ;  /* 0x0000000608047981 */ /* 0x004ea8000c1e1100 */
[----:B------:R0:W3:Y:S01]  /*01a0*/  LDG.E.U8 R6, desc[UR6][R6.64] ;  /* 0x0000000606067981 */ /* 0x0000e2000c1e1100 */
[-C--:B------:R-:W-:Y:S01]  /*01b0*/  IADD3 R10, P1, PT, R11, R2.reuse, RZ ;  /* 0x000000020b0a7210 */ /* 0x080fe20007f3e0ff */
[----:B------:R-:W-:Y:S01]  /*01c0*/  IMAD R15, R5, UR5, R0 ;  /* 0x00000005050f7c24 */ /* 0x000fe2000f8e0200 */
[----:B------:R-:W-:-:S02]  /*01d0*/  IADD3 R12, P2, PT, R13, R2, RZ ;  /* 0x000000020d0c7210 */ /* 0x000fc40007f5e0ff */
[-C--:B------:R-:W-:Y:S02]  /*01e0*/  LEA.HI.X.SX32 R11, R11, R3.reuse, 0x1, P1 ;  /* 0x000000030b0b7211 */ /* 0x080fe400008f0eff */
[----:B------:R-:W-:Y:S02]  /*01f0*/  LEA.HI.X.SX32 R13, R13, R3, 0x1, P2 ;  /* 0x000000030d0d7211 */ /* 0x000fe400010f0eff */
[----:B------:R-:W-:Y:S01]  /*0200*/  SEL R20, R14, RZ, P0 ;  /* 0x000000ff0e147207 */ /* 0x000fe20000000000 */
[----:B------:R1:W4:Y:S01]  /*0210*/  LDG.E.U8 R18, desc[UR6][R10.64] ;  /* 0x000000060a127981 */ /* 0x000322000c1e1100 */
[----:B------:R-:W-:-:S03]  /*0220*/  IADD3 R14, P0, PT, R15, R2, RZ ;  /* 0x000000020f0e7210 */ /* 0x000fc60007f1e0ff */
[----:B------:R-:W5:Y:S01]  /*0230*/  LDG.E.U8 R12, desc[UR6][R12.64] ;  /* 0x000000060c0c7981 */ /* 0x000f62000c1e1100 */
[----:B0-----:R-:W-:Y:S01]  /*0240*/  IMAD R7, R5, UR4, R20 ;  /* 0x0000000405077c24 */ /* 0x001fe2000f8e0214 */
[----:B------:R-:W-:-:S04]  /*0250*/  LEA.HI.X.SX32 R15, R15, R3, 0x1, P0 ;  /* 0x000000030f0f7211 */ /* 0x000fc800000f0eff */
[-C--:B------:R-:W-:Y:S01]  /*0260*/  IADD3 R16, P0, PT, R7, R2.reuse, RZ ;  /* 0x0000000207107210 */ /* 0x080fe20007f1e0ff */
[----:B------:R-:W5:Y:S01]  /*0270*/  LDG.E.U8 R14, desc[UR6][R14.64] ;  /* 0x000000060e0e7981 */ /* 0x000f62000c1e1100 */
[--C-:B------:R-:W-:Y:S02]  /*0280*/  IMAD R9, R5, UR8, R20.reuse ;  /* 0x0000000805097c24 */ /* 0x100fe4000f8e0214 */
[-C--:B------:R-:W-:Y:S01]  /*0290*/  LEA.HI.X.SX32 R17, R7, R3.reuse, 0x1, P0 ;  /* 0x0000000307117211 */ /* 0x080fe200000f0eff */
[----:B------:R-:W-:Y:S02]  /*02a0*/  IMAD R20, R5, UR5, R20 ;  /* 0x0000000505147c24 */ /* 0x000fe4000f8e0214 */
[C---:B------:R-:W-:Y:S02]  /*02b0*/  IADD3 R8, P0, PT, R9.reuse, R2, RZ ;  /* 0x0000000209087210 */ /* 0x040fe40007f1e0ff */
[----:B------:R-:W5:Y:S02]  /*02c0*/  LDG.E.U8 R16, desc[UR6][R16.64] ;  /* 0x0000000610107981 */ /* 0x000f64000c1e1100 */
[----:B------:R-:W-:-:S02]  /*02d0*/  LEA.HI.X.SX32 R9, R9, R3, 0x1, P0 ;  /* 0x0000000309097211 */ /* 0x000fc400000f0eff */
[----:B-1----:R-:W-:-:S03]  /*02e0*/  IADD3 R10, P0, PT, R20, R2, RZ ;  /* 0x00000002140a7210 */ /* 0x002fc60007f1e0ff */
[----:B------:R-:W5:Y:S01]  /*02f0*/  LDG.E.U8 R8, desc[UR6][R8.64] ;  /* 0x0000000608087981 */ /* 0x000f62000c1e1100 */
[----:B------:R-:W-:-:S05]  /*0300*/  LEA.HI.X.SX32 R11, R20, R3, 0x1, P0 ;  /* 0x00000003140b7211 */ /* 0x000fca00000f0eff */
[----:B------:R-:W5:Y:S01]  /*0310*/  LDG.E.U8 R10, desc[UR6][R10.64] ;  /* 0x000000060a0a7981 */ /* 0x000f62000c1e1100 */
[----:B--2---:R-:W-:Y:S02]  /*0320*/  ISETP.NE.AND P0, PT, R4, RZ, PT ;  /* 0x000000ff0400720c */ /* 0x004fe40003f05270 */
[----:B---3--:R-:W-:Y:S01]  /*0330*/  ISETP.NE.AND P2, PT, R6, RZ, PT ;  /* 0x000000ff0600720c */ /* 0x008fe20003f45270 */
[----:B------:R-:W-:Y:S01]  /*0340*/  IMAD.MOV.U32 R6, RZ, RZ, 0x1 ;  /* 0x00000001ff067424 */ /* 0x000fe200078e00ff */
[----:B------:R-:W-:Y:S02]  /*0350*/  SEL R4, RZ, 0x1, !P0 ;  /* 0x00000001ff047807 */ /* 0x000fe40004000000 */
[----:B----4-:R-:W-:-:S09]  /*0360*/  ISETP.NE.AND P1, PT, R18, RZ, PT ;  /* 0x000000ff1200720c */ /* 0x010fd20003f25270 */
[----:B------:R-:W-:Y:S02]  /*0370*/  @P2 SEL R4, R6, 0x2, !P0 ;  /* 0x0000000206042807 */ /* 0x000fe40004000000 */
[----:B-----5:R-:W-:Y:S02]  /*0380*/  ISETP.NE.AND P0, PT, R12, RZ, PT ;  /* 0x000000ff0c00720c */ /* 0x020fe40003f05270 */
[----:B------:R-:W-:Y:S02]  /*0390*/  SEL R7, RZ, 0x1, !P1 ;  /* 0x00000001ff077807 */ /* 0x000fe40004800000 */
[----:B------:R-:W-:-:S03]  /*03a0*/  ISETP.NE.AND P1, PT, R14, RZ, PT ;  /* 0x000000ff0e00720c */ /* 0x000fc60003f25270 */
[----:B------:R-:W-:-:S04]  /*03b0*/  IMAD.IADD R4, R4, 0x1, R7 ;  /* 0x0000000104047824 */ /* 0x000fc800078e0207 */
[----:B------:R-:W-:Y:S02]  /*03c0*/  VIADD R6, R4, 0x1 ;  /* 0x0000000104067836 */ /* 0x000fe40000000000 */
[----:B------:R-:W-:Y:S01]  /*03d0*/  @!P0 IMAD.MOV R6, RZ, RZ, R4 ;  /* 0x000000ffff068224 */ /* 0x000fe200078e0204 */
[----:B------:R-:W-:-:S03]  /*03e0*/  ISETP.NE.AND P0, PT, R16, RZ, PT ;  /* 0x000000ff1000720c */ /* 0x000fc60003f05270 */
[----:B------:R-:W-:Y:S02]  /*03f0*/  VIADD R4, R6, 0x1 ;  /* 0x0000000106047836 */ /* 0x000fe40000000000 */
[----:B------:R-:W-:Y:S01]  /*0400*/  @!P1 IMAD.MOV R4, RZ, RZ, R6 ;  /* 0x000000ffff049224 */ /* 0x000fe200078e0206 */
[----:B------:R-:W-:-:S03]  /*0410*/  ISETP.NE.AND P1, PT, R8, RZ, PT ;  /* 0x000000ff0800720c */ /* 0x000fc60003f25270 */
[----:B------:R-:W-:Y:S01]  /*0420*/  VIADD R6, R4, 0x1 ;  /* 0x0000000104067836 */ /* 0x000fe20000000000 */
[----:B------:R-:W0:Y:S03]  /*0430*/  LDC.64 R8, c[0x0][0x390] ;  /* 0x0000e400ff087b82 */ /* 0x000e260000000a00 */
[----:B------:R-:W-:Y:S01]  /*0440*/  @!P0 IMAD.MOV R6, RZ, RZ, R4 ;  /* 0x000000ffff068224 */ /* 0x000fe200078e0204 */
[----:B------:R-:W-:-:S03]  /*0450*/  ISETP.NE.AND P0, PT, R10, RZ, PT ;  /* 0x000000ff0a00720c */ /* 0x000fc60003f05270 */
[----:B------:R-:W-:Y:S02]  /*0460*/  VIADD R4, R6, 0x1 ;  /* 0x0000000106047836 */ /* 0x000fe40000000000 */
[----:B------:R-:W-:-:S04]  /*0470*/  @!P1 IMAD.MOV R4, RZ, RZ, R6 ;  /* 0x000000ffff049224 */ /* 0x000fc800078e0206 */
[----:B------:R-:W-:-:S04]  /*0480*/  VIADD R6, R4, 0x1 ;  /* 0x0000000104067836 */ /* 0x000fc80000000000 */
[----:B------:R-:W-:-:S05]  /*0490*/  @!P0 IMAD.MOV R6, RZ, RZ, R4 ;  /* 0x000000ffff068224 */ /* 0x000fca00078e0204 */
[----:B------:R-:W-:-:S13]  /*04a0*/  ISETP.NE.AND P1, PT, R6, 0x3, PT ;  /* 0x000000030600780c */ /* 0x000fda0003f25270 */
[----:B------:R-:W-:-:S05]  /*04b0*/  @P1 IMAD R5, R5, UR8, R0 ;  /* 0x0000000805051c24 */ /* 0x000fca000f8e0200 */
[----:B------:R-:W-:-:S04]  /*04c0*/  @P1 IADD3 R2, P0, PT, R5, R2, RZ ;  /* 0x0000000205021210 */ /* 0x000fc80007f1e0ff */
[----:B------:R-:W-:Y:S02]  /*04d0*/  @P1 LEA.HI.X.SX32 R3, R5, R3, 0x1, P0 ;  /* 0x0000000305031211 */ /* 0x000fe400000f0eff */
[----:B------:R-:W1:Y:S03]  /*04e0*/  LDC R5, c[0x0][0x39c] ;  /* 0x0000e700ff057b82 */ /* 0x000e660000000800 */
[----:B------:R-:W2:Y:S01]  /*04f0*/  @P1 LDG.E.U8 R2, desc[UR6][R2.64] ;  /* 0x0000000602021981 */ /* 0x000ea2000c1e1100 */
[----:B------:R-:W-:Y:S01]  /*0500*/  PLOP3.LUT P0, PT, PT, PT, PT, 0x80, 0x8 ;  /* 0x000000000008781c */ /* 0x000fe20003f0f070 */
[----:B-1----:R-:W-:-:S05]  /*0510*/  IMAD R0, R5, UR8, R0 ;  /* 0x0000000805007c24 */ /* 0x002fca000f8e0200 */
[----:B0-----:R-:W-:-:S04]  /*0520*/  IADD3 R4, P3, PT, R0, R8, RZ ;  /* 0x0000000800047210 */ /* 0x001fc80007f7e0ff */
[----:B------:R-:W-:Y:S02]  /*0530*/  LEA.HI.X.SX32 R5, R0, R9, 0x1, P3 ;  /* 0x0000000900057211 */ /* 0x000fe400018f0eff */
[----:B--2---:R-:W-:-:S04]  /*0540*/  @P1 ISETP.NE.AND P2, PT, R2, RZ, PT ;  /* 0x000000ff0200120c */ /* 0x004fc80003f45270 */
[----:B------:R-:W-:-:S04]  /*0550*/  @P1 ISETP.EQ.AND P0, PT, R6, 0x2, P2 ;  /* 0x000000020600180c */ /* 0x000fc80001702270 */
[----:B------:R-:W-:-:S05]  /*0560*/  SEL R7, RZ, 0x1, !P0 ;  /* 0x00000001ff077807 */ /* 0x000fca0004000000 */
[----:B------:R-:W-:Y:S01]  /*0570*/  STG.E.U8 desc[UR6][R4.64], R7 ;  /* 0x0000000704007986 */ /* 0x000fe2000c101106 */
[----:B------:R-:W-:Y:S05]  /*0580*/  EXIT ;  /* 0x000000000000794d */ /* 0x000fea0003800000 */
.L_x_0:
[----:B------:R-:W-:-:S00]  /*0590*/  BRA `(.L_x_0) ;  /* 0xfffffffc00fc7947 */ /* 0x000fc0000383ffff */
[----:B------:R-:W-:-:S00]  /*05a0*/  NOP ;  /* 0x0000000000007918 */ /* 0x000fc00000000000 */
        /* <DEDUP_REMOVED lines=13> */
.L_x_1:


//--------------------- .nv.shared.reserved.0     --------------------------
	.section	.nv.shared.reserved.0,"aw",@nobits
	.weak		__nv_reservedSMEM_offset_0_alias
	.size		__nv_reservedSMEM_offset_0_alias, 0, 64
	.other		__nv_reservedSMEM_offset_0_alias,@"STO_CUDA_RESERVED_SHARED STV_DEFAULT"
__nv_reservedSMEM_offset_0_alias:
	.zero		0
	.zero		64


//--------------------- .nv.constant0.RunGeneration --------------------------
	.section	.nv.constant0.RunGeneration,"a",@progbits
	.sectionflags	@""
	.align	4
.nv.constant0.RunGeneration:
	.zero		928


//--------------------- SYMBOLS --------------------------

	.type		.nv.reservedSmem.offset0,@object
	.size		.nv.reservedSmem.offset0,0x4
